//
// Generated by NVIDIA NVVM Compiler
//
// Compiler Build ID: CL-36424714
// Cuda compilation tools, release 13.0, V13.0.88
// Based on NVVM 20.0.0
//

.version 9.0
.target sm_100
.address_size 64

	// .globl	_ZN3cub18CUB_300001_SM_10006detail11EmptyKernelIvEEvv
.global .align 1 .b8 _ZN41_INTERNAL_cb3cc23d_4_k_cu_31efc3d8_2299144cuda3std3__45__cpo5beginE[1];
.global .align 1 .b8 _ZN41_INTERNAL_cb3cc23d_4_k_cu_31efc3d8_2299144cuda3std3__45__cpo3endE[1];
.global .align 1 .b8 _ZN41_INTERNAL_cb3cc23d_4_k_cu_31efc3d8_2299144cuda3std3__45__cpo6cbeginE[1];
.global .align 1 .b8 _ZN41_INTERNAL_cb3cc23d_4_k_cu_31efc3d8_2299144cuda3std3__45__cpo4cendE[1];
.global .align 1 .b8 _ZN41_INTERNAL_cb3cc23d_4_k_cu_31efc3d8_2299144cuda3std3__45__cpo6rbeginE[1];
.global .align 1 .b8 _ZN41_INTERNAL_cb3cc23d_4_k_cu_31efc3d8_2299144cuda3std3__45__cpo4rendE[1];
.global .align 1 .b8 _ZN41_INTERNAL_cb3cc23d_4_k_cu_31efc3d8_2299144cuda3std3__45__cpo7crbeginE[1];
.global .align 1 .b8 _ZN41_INTERNAL_cb3cc23d_4_k_cu_31efc3d8_2299144cuda3std3__45__cpo5crendE[1];
.global .align 1 .b8 _ZN41_INTERNAL_cb3cc23d_4_k_cu_31efc3d8_2299144cuda3std3__443_GLOBAL__N__cb3cc23d_4_k_cu_31efc3d8_2299146ignoreE[1];
.global .align 1 .b8 _ZN41_INTERNAL_cb3cc23d_4_k_cu_31efc3d8_2299144cuda3std3__419piecewise_constructE[1];
.global .align 1 .b8 _ZN41_INTERNAL_cb3cc23d_4_k_cu_31efc3d8_2299144cuda3std3__48in_placeE[1];
.global .align 1 .b8 _ZN41_INTERNAL_cb3cc23d_4_k_cu_31efc3d8_2299144cuda3std3__420unreachable_sentinelE[1];
.global .align 1 .b8 _ZN41_INTERNAL_cb3cc23d_4_k_cu_31efc3d8_2299144cuda3std3__47nulloptE[1];
.global .align 1 .b8 _ZN41_INTERNAL_cb3cc23d_4_k_cu_31efc3d8_2299144cuda3std3__48unexpectE[1];
.global .align 1 .b8 _ZN41_INTERNAL_cb3cc23d_4_k_cu_31efc3d8_2299144cuda3std6ranges3__45__cpo4swapE[1];
.global .align 1 .b8 _ZN41_INTERNAL_cb3cc23d_4_k_cu_31efc3d8_2299144cuda3std6ranges3__45__cpo9iter_moveE[1];
.global .align 1 .b8 _ZN41_INTERNAL_cb3cc23d_4_k_cu_31efc3d8_2299144cuda3std6ranges3__45__cpo5beginE[1];
.global .align 1 .b8 _ZN41_INTERNAL_cb3cc23d_4_k_cu_31efc3d8_2299144cuda3std6ranges3__45__cpo3endE[1];
.global .align 1 .b8 _ZN41_INTERNAL_cb3cc23d_4_k_cu_31efc3d8_2299144cuda3std6ranges3__45__cpo6cbeginE[1];
.global .align 1 .b8 _ZN41_INTERNAL_cb3cc23d_4_k_cu_31efc3d8_2299144cuda3std6ranges3__45__cpo4cendE[1];
.global .align 1 .b8 _ZN41_INTERNAL_cb3cc23d_4_k_cu_31efc3d8_2299144cuda3std6ranges3__45__cpo7advanceE[1];
.global .align 1 .b8 _ZN41_INTERNAL_cb3cc23d_4_k_cu_31efc3d8_2299144cuda3std6ranges3__45__cpo9iter_swapE[1];
.global .align 1 .b8 _ZN41_INTERNAL_cb3cc23d_4_k_cu_31efc3d8_2299144cuda3std6ranges3__45__cpo4nextE[1];
.global .align 1 .b8 _ZN41_INTERNAL_cb3cc23d_4_k_cu_31efc3d8_2299144cuda3std6ranges3__45__cpo4prevE[1];
.global .align 1 .b8 _ZN41_INTERNAL_cb3cc23d_4_k_cu_31efc3d8_2299144cuda3std6ranges3__45__cpo4dataE[1];
.global .align 1 .b8 _ZN41_INTERNAL_cb3cc23d_4_k_cu_31efc3d8_2299144cuda3std6ranges3__45__cpo5cdataE[1];
.global .align 1 .b8 _ZN41_INTERNAL_cb3cc23d_4_k_cu_31efc3d8_2299144cuda3std6ranges3__45__cpo4sizeE[1];
.global .align 1 .b8 _ZN41_INTERNAL_cb3cc23d_4_k_cu_31efc3d8_2299144cuda3std6ranges3__45__cpo5ssizeE[1];
.global .align 1 .b8 _ZN41_INTERNAL_cb3cc23d_4_k_cu_31efc3d8_2299144cuda3std6ranges3__45__cpo8distanceE[1];
.global .align 1 .b8 _ZN41_INTERNAL_cb3cc23d_4_k_cu_31efc3d8_2299146thrust24THRUST_300001_SM_1000_NS8cuda_cub3parE[1];
.global .align 1 .b8 _ZN41_INTERNAL_cb3cc23d_4_k_cu_31efc3d8_2299146thrust24THRUST_300001_SM_1000_NS8cuda_cub10par_nosyncE[1];
.global .align 1 .b8 _ZN41_INTERNAL_cb3cc23d_4_k_cu_31efc3d8_2299146thrust24THRUST_300001_SM_1000_NS6system6detail10sequential3seqE[1];
.global .align 1 .b8 _ZN41_INTERNAL_cb3cc23d_4_k_cu_31efc3d8_2299146thrust24THRUST_300001_SM_1000_NS12placeholders2_1E[1];
.global .align 1 .b8 _ZN41_INTERNAL_cb3cc23d_4_k_cu_31efc3d8_2299146thrust24THRUST_300001_SM_1000_NS12placeholders2_2E[1];
.global .align 1 .b8 _ZN41_INTERNAL_cb3cc23d_4_k_cu_31efc3d8_2299146thrust24THRUST_300001_SM_1000_NS12placeholders2_3E[1];
.global .align 1 .b8 _ZN41_INTERNAL_cb3cc23d_4_k_cu_31efc3d8_2299146thrust24THRUST_300001_SM_1000_NS12placeholders2_4E[1];
.global .align 1 .b8 _ZN41_INTERNAL_cb3cc23d_4_k_cu_31efc3d8_2299146thrust24THRUST_300001_SM_1000_NS12placeholders2_5E[1];
.global .align 1 .b8 _ZN41_INTERNAL_cb3cc23d_4_k_cu_31efc3d8_2299146thrust24THRUST_300001_SM_1000_NS12placeholders2_6E[1];
.global .align 1 .b8 _ZN41_INTERNAL_cb3cc23d_4_k_cu_31efc3d8_2299146thrust24THRUST_300001_SM_1000_NS12placeholders2_7E[1];
.global .align 1 .b8 _ZN41_INTERNAL_cb3cc23d_4_k_cu_31efc3d8_2299146thrust24THRUST_300001_SM_1000_NS12placeholders2_8E[1];
.global .align 1 .b8 _ZN41_INTERNAL_cb3cc23d_4_k_cu_31efc3d8_2299146thrust24THRUST_300001_SM_1000_NS12placeholders2_9E[1];
.global .align 1 .b8 _ZN41_INTERNAL_cb3cc23d_4_k_cu_31efc3d8_2299146thrust24THRUST_300001_SM_1000_NS12placeholders3_10E[1];
.global .align 1 .b8 _ZN41_INTERNAL_cb3cc23d_4_k_cu_31efc3d8_2299146thrust24THRUST_300001_SM_1000_NS3seqE[1];

.visible .entry _ZN3cub18CUB_300001_SM_10006detail11EmptyKernelIvEEvv()
{


	ret;

}


// ===== COMPILED SASS (sm_100) =====

	.target	sm_100

	.elftype	@"ET_EXEC"


//--------------------- .note.nv.tkinfo           --------------------------
	.section	.note.nv.tkinfo,"",@"SHT_NOTE"
	.sectionflags	@"SHF_NOTE_NV_TKINFO"
	.tkinfo
        /*0018*/ 	.word	0x00000002
        /*0030*/ 	.string	""
        /*0030*/ 	.string	"ptxas"
        /*0030*/ 	.string	"Cuda compilation tools, release 13.0, V13.0.88"
        /*0030*/ 	.string	"Build cuda_13.0.r13.0/compiler.36424714_0"
        /*0030*/ 	.string	"-arch sm_100 -m 64 "



//--------------------- .note.nv.cuinfo           --------------------------
	.section	.note.nv.cuinfo,"",@"SHT_NOTE"
	.sectionflags	@"SHF_NOTE_NV_CUINFO"
        /*0018*/ 	.short	0x0002
        /*001a*/ 	.short	0x0064
        /*001c*/ 	.short	0x0082
	.zero		2


//--------------------- .nv.info                  --------------------------
	.section	.nv.info,"",@"SHT_CUDA_INFO"
	.align	4


	//----- nvinfo : EIATTR_REGCOUNT
	.align		4
        /*0000*/ 	.byte	0x04, 0x2f
        /*0002*/ 	.short	(.L_44 - .L_43)
	.align		4
.L_43:
        /*0004*/ 	.word	index@(_ZN3cub18CUB_300001_SM_10006detail11EmptyKernelIvEEvv)
        /*0008*/ 	.word	0x00000004


	//----- nvinfo : EIATTR_FRAME_SIZE
	.align		4
.L_44:
        /*000c*/ 	.byte	0x04, 0x11
        /*000e*/ 	.short	(.L_46 - .L_45)
	.align		4
.L_45:
        /*0010*/ 	.word	index@(_ZN3cub18CUB_300001_SM_10006detail11EmptyKernelIvEEvv)
        /*0014*/ 	.word	0x00000000


	//----- nvinfo : EIATTR_MIN_STACK_SIZE
	.align		4
.L_46:
        /*0018*/ 	.byte	0x04, 0x12
        /*001a*/ 	.short	(.L_48 - .L_47)
	.align		4
.L_47:
        /*001c*/ 	.word	index@(_ZN3cub18CUB_300001_SM_10006detail11EmptyKernelIvEEvv)
        /*0020*/ 	.word	0x00000000
.L_48:


//--------------------- .nv.compat                --------------------------
	.section	.nv.compat,"",@"SHT_CUDA_COMPAT_INFO"
	.align	4
        /*0000*/ 	.byte	0x02, 0x09, 0x00, 0x00, 0x02, 0x02, 0x01, 0x00, 0x02, 0x05, 0x05, 0x00, 0x03, 0x07, 0x01, 0x01
        /*0010*/ 	.byte	0x02, 0x03, 0x00, 0x00, 0x02, 0x06, 0x01, 0x00, 0x04, 0x0b, 0x08, 0x00, 0x09, 0x00, 0x00, 0x00
        /*0020*/ 	.byte	0x00, 0x00, 0x00, 0x00


//--------------------- .nv.info._ZN3cub18CUB_300001_SM_10006detail11EmptyKernelIvEEvv --------------------------
	.section	.nv.info._ZN3cub18CUB_300001_SM_10006detail11EmptyKernelIvEEvv,"",@"SHT_CUDA_INFO"
	.sectionflags	@""
	.align	4


	//----- nvinfo : EIATTR_CUDA_API_VERSION
	.align		4
        /*0000*/ 	.byte	0x04, 0x37
        /*0002*/ 	.short	(.L_50 - .L_49)
.L_49:
        /*0004*/ 	.word	0x00000082


	//----- nvinfo : EIATTR_SPARSE_MMA_MASK
	.align		4
.L_50:
        /*0008*/ 	.byte	0x03, 0x50
        /*000a*/ 	.short	0x0000


	//----- nvinfo : EIATTR_MAXREG_COUNT
	.align		4
        /*000c*/ 	.byte	0x03, 0x1b
        /*000e*/ 	.short	0x00ff


	//----- nvinfo : EIATTR_MERCURY_ISA_VERSION
	.align		4
        /*0010*/ 	.byte	0x03, 0x5f
        /*0012*/ 	.short	0x0101


	//----- nvinfo : EIATTR_VRC_CTA_INIT_COUNT
	.align		4
        /*0014*/ 	.byte	0x02, 0x4a
	.zero		1
	.zero		1


	//----- nvinfo : EIATTR_EXIT_INSTR_OFFSETS
	.align		4
        /*0018*/ 	.byte	0x04, 0x1c
        /*001a*/ 	.short	(.L_52 - .L_51)


	//   ....[0]....
.L_51:
        /*001c*/ 	.word	0x00000010


	//----- nvinfo : EIATTR_SW_WAR
	.align		4
.L_52:
        /*0020*/ 	.byte	0x04, 0x36
        /*0022*/ 	.short	(.L_54 - .L_53)
.L_53:
        /*0024*/ 	.word	0x00000008
.L_54:


//--------------------- .nv.callgraph             --------------------------
	.section	.nv.callgraph,"",@"SHT_CUDA_CALLGRAPH"
	.align	4
	.sectionentsize	8
	.align		4
        /*0000*/ 	.word	0x00000000
	.align		4
        /*0004*/ 	.word	0xffffffff
	.align		4
        /*0008*/ 	.word	0x00000000
	.align		4
        /*000c*/ 	.word	0xfffffffe
	.align		4
        /*0010*/ 	.word	0x00000000
	.align		4
        /*0014*/ 	.word	0xfffffffd
	.align		4
        /*0018*/ 	.word	0x00000000
	.align		4
        /*001c*/ 	.word	0xfffffffc


//--------------------- .nv.constant4             --------------------------
	.section	.nv.constant4,"a",@progbits
	.align	8
	.align		8
.nv.constant4:
        /*0000*/ 	.dword	_ZN41_INTERNAL_cb3cc23d_4_k_cu_31efc3d8_2302164cuda3std3__45__cpo5beginE
	.align		8
        /*0008*/ 	.dword	_ZN41_INTERNAL_cb3cc23d_4_k_cu_31efc3d8_2302164cuda3std3__45__cpo3endE
	.align		8
        /*0010*/ 	.dword	_ZN41_INTERNAL_cb3cc23d_4_k_cu_31efc3d8_2302164cuda3std3__45__cpo6cbeginE
	.align		8
        /*0018*/ 	.dword	_ZN41_INTERNAL_cb3cc23d_4_k_cu_31efc3d8_2302164cuda3std3__45__cpo4cendE
	.align		8
        /*0020*/ 	.dword	_ZN41_INTERNAL_cb3cc23d_4_k_cu_31efc3d8_2302164cuda3std3__45__cpo6rbeginE
	.align		8
        /*0028*/ 	.dword	_ZN41_INTERNAL_cb3cc23d_4_k_cu_31efc3d8_2302164cuda3std3__45__cpo4rendE
	.align		8
        /*0030*/ 	.dword	_ZN41_INTERNAL_cb3cc23d_4_k_cu_31efc3d8_2302164cuda3std3__45__cpo7crbeginE
	.align		8
        /*0038*/ 	.dword	_ZN41_INTERNAL_cb3cc23d_4_k_cu_31efc3d8_2302164cuda3std3__45__cpo5crendE
	.align		8
        /*0040*/ 	.dword	_ZN41_INTERNAL_cb3cc23d_4_k_cu_31efc3d8_2302164cuda3std3__443_GLOBAL__N__cb3cc23d_4_k_cu_31efc3d8_2302166ignoreE
	.align		8
        /*0048*/ 	.dword	_ZN41_INTERNAL_cb3cc23d_4_k_cu_31efc3d8_2302164cuda3std3__419piecewise_constructE
	.align		8
        /*0050*/ 	.dword	_ZN41_INTERNAL_cb3cc23d_4_k_cu_31efc3d8_2302164cuda3std3__48in_placeE
	.align		8
        /*0058*/ 	.dword	_ZN41_INTERNAL_cb3cc23d_4_k_cu_31efc3d8_2302164cuda3std3__420unreachable_sentinelE
	.align		8
        /*0060*/ 	.dword	_ZN41_INTERNAL_cb3cc23d_4_k_cu_31efc3d8_2302164cuda3std3__47nulloptE
	.align		8
        /*0068*/ 	.dword	_ZN41_INTERNAL_cb3cc23d_4_k_cu_31efc3d8_2302164cuda3std3__48unexpectE
	.align		8
        /*0070*/ 	.dword	_ZN41_INTERNAL_cb3cc23d_4_k_cu_31efc3d8_2302164cuda3std6ranges3__45__cpo4swapE
	.align		8
        /*0078*/ 	.dword	_ZN41_INTERNAL_cb3cc23d_4_k_cu_31efc3d8_2302164cuda3std6ranges3__45__cpo9iter_moveE
	.align		8
        /*0080*/ 	.dword	_ZN41_INTERNAL_cb3cc23d_4_k_cu_31efc3d8_2302164cuda3std6ranges3__45__cpo5beginE
	.align		8
        /*0088*/ 	.dword	_ZN41_INTERNAL_cb3cc23d_4_k_cu_31efc3d8_2302164cuda3std6ranges3__45__cpo3endE
	.align		8
        /*0090*/ 	.dword	_ZN41_INTERNAL_cb3cc23d_4_k_cu_31efc3d8_2302164cuda3std6ranges3__45__cpo6cbeginE
	.align		8
        /*0098*/ 	.dword	_ZN41_INTERNAL_cb3cc23d_4_k_cu_31efc3d8_2302164cuda3std6ranges3__45__cpo4cendE
	.align		8
        /*00a0*/ 	.dword	_ZN41_INTERNAL_cb3cc23d_4_k_cu_31efc3d8_2302164cuda3std6ranges3__45__cpo7advanceE
	.align		8
        /*00a8*/ 	.dword	_ZN41_INTERNAL_cb3cc23d_4_k_cu_31efc3d8_2302164cuda3std6ranges3__45__cpo9iter_swapE
	.align		8
        /*00b0*/ 	.dword	_ZN41_INTERNAL_cb3cc23d_4_k_cu_31efc3d8_2302164cuda3std6ranges3__45__cpo4nextE
	.align		8
        /*00b8*/ 	.dword	_ZN41_INTERNAL_cb3cc23d_4_k_cu_31efc3d8_2302164cuda3std6ranges3__45__cpo4prevE
	.align		8
        /*00c0*/ 	.dword	_ZN41_INTERNAL_cb3cc23d_4_k_cu_31efc3d8_2302164cuda3std6ranges3__45__cpo4dataE
	.align		8
        /*00c8*/ 	.dword	_ZN41_INTERNAL_cb3cc23d_4_k_cu_31efc3d8_2302164cuda3std6ranges3__45__cpo5cdataE
	.align		8
        /*00d0*/ 	.dword	_ZN41_INTERNAL_cb3cc23d_4_k_cu_31efc3d8_2302164cuda3std6ranges3__45__cpo4sizeE
	.align		8
        /*00d8*/ 	.dword	_ZN41_INTERNAL_cb3cc23d_4_k_cu_31efc3d8_2302164cuda3std6ranges3__45__cpo5ssizeE
	.align		8
        /*00e0*/ 	.dword	_ZN41_INTERNAL_cb3cc23d_4_k_cu_31efc3d8_2302164cuda3std6ranges3__45__cpo8distanceE
	.align		8
        /*00e8*/ 	.dword	_ZN41_INTERNAL_cb3cc23d_4_k_cu_31efc3d8_2302166thrust24THRUST_300001_SM_1000_NS8cuda_cub3parE
	.align		8
        /*00f0*/ 	.dword	_ZN41_INTERNAL_cb3cc23d_4_k_cu_31efc3d8_2302166thrust24THRUST_300001_SM_1000_NS8cuda_cub10par_nosyncE
	.align		8
        /*00f8*/ 	.dword	_ZN41_INTERNAL_cb3cc23d_4_k_cu_31efc3d8_2302166thrust24THRUST_300001_SM_1000_NS6system6detail10sequential3seqE
	.align		8
        /*0100*/ 	.dword	_ZN41_INTERNAL_cb3cc23d_4_k_cu_31efc3d8_2302166thrust24THRUST_300001_SM_1000_NS12placeholders2_1E
	.align		8
        /*0108*/ 	.dword	_ZN41_INTERNAL_cb3cc23d_4_k_cu_31efc3d8_2302166thrust24THRUST_300001_SM_1000_NS12placeholders2_2E
	.align		8
        /*0110*/ 	.dword	_ZN41_INTERNAL_cb3cc23d_4_k_cu_31efc3d8_2302166thrust24THRUST_300001_SM_1000_NS12placeholders2_3E
	.align		8
        /*0118*/ 	.dword	_ZN41_INTERNAL_cb3cc23d_4_k_cu_31efc3d8_2302166thrust24THRUST_300001_SM_1000_NS12placeholders2_4E
	.align		8
        /*0120*/ 	.dword	_ZN41_INTERNAL_cb3cc23d_4_k_cu_31efc3d8_2302166thrust24THRUST_300001_SM_1000_NS12placeholders2_5E
	.align		8
        /*0128*/ 	.dword	_ZN41_INTERNAL_cb3cc23d_4_k_cu_31efc3d8_2302166thrust24THRUST_300001_SM_1000_NS12placeholders2_6E
	.align		8
        /*0130*/ 	.dword	_ZN41_INTERNAL_cb3cc23d_4_k_cu_31efc3d8_2302166thrust24THRUST_300001_SM_1000_NS12placeholders2_7E
	.align		8
        /*0138*/ 	.dword	_ZN41_INTERNAL_cb3cc23d_4_k_cu_31efc3d8_2302166thrust24THRUST_300001_SM_1000_NS12placeholders2_8E
	.align		8
        /*0140*/ 	.dword	_ZN41_INTERNAL_cb3cc23d_4_k_cu_31efc3d8_2302166thrust24THRUST_300001_SM_1000_NS12placeholders2_9E
	.align		8
        /*0148*/ 	.dword	_ZN41_INTERNAL_cb3cc23d_4_k_cu_31efc3d8_2302166thrust24THRUST_300001_SM_1000_NS12placeholders3_10E
	.align		8
        /*0150*/ 	.dword	_ZN41_INTERNAL_cb3cc23d_4_k_cu_31efc3d8_2302166thrust24THRUST_300001_SM_1000_NS3seqE


//--------------------- .text._ZN3cub18CUB_300001_SM_10006detail11EmptyKernelIvEEvv --------------------------
	.section	.text._ZN3cub18CUB_300001_SM_10006detail11EmptyKernelIvEEvv,"ax",@progbits
	.align	128
        .global         _ZN3cub18CUB_300001_SM_10006detail11EmptyKernelIvEEvv
        .type           _ZN3cub18CUB_300001_SM_10006detail11EmptyKernelIvEEvv,@function
        .size           _ZN3cub18CUB_300001_SM_10006detail11EmptyKernelIvEEvv,(.L_x_1 - _ZN3cub18CUB_300001_SM_10006detail11EmptyKernelIvEEvv)
        .other          _ZN3cub18CUB_300001_SM_10006detail11EmptyKernelIvEEvv,@"STO_CUDA_ENTRY STV_DEFAULT"
_ZN3cub18CUB_300001_SM_10006detail11EmptyKernelIvEEvv:
.text._ZN3cub18CUB_300001_SM_10006detail11EmptyKernelIvEEvv:
[----:B------:R-:W-:Y:S01]  /*0000*/  LDC R1, c[0x0][0x37c] ;  /* 0x0000df00ff017b82 */ /* 0x000fe20000000800 */
[----:B------:R-:W-:Y:S05]  /*0010*/  EXIT ;  /* 0x000000000000794d */ /* 0x000fea0003800000 */
.L_x_0:
[----:B------:R-:W-:-:S00]  /*0020*/  BRA `(.L_x_0) ;  /* 0xfffffffc00fc7947 */ /* 0x000fc0000383ffff */
[----:B------:R-:W-:-:S00]  /*0030*/  NOP ;  /* 0x0000000000007918 */ /* 0x000fc00000000000 */
        /* <DEDUP_REMOVED lines=12> */
.L_x_1:


//--------------------- .nv.shared.reserved.0     --------------------------
	.section	.nv.shared.reserved.0,"aw",@nobits
	.weak		__nv_reservedSMEM_offset_0_alias
	.size		__nv_reservedSMEM_offset_0_alias, 0, 64
	.other		__nv_reservedSMEM_offset_0_alias,@"STO_CUDA_RESERVED_SHARED STV_DEFAULT"
__nv_reservedSMEM_offset_0_alias:
	.zero		0
	.zero		64


//--------------------- .nv.global                --------------------------
	.section	.nv.global,"aw",@nobits
.nv.global:
	.type		_ZN41_INTERNAL_cb3cc23d_4_k_cu_31efc3d8_2302166thrust24THRUST_300001_SM_1000_NS3seqE,@object
	.size		_ZN41_INTERNAL_cb3cc23d_4_k_cu_31efc3d8_2302166thrust24THRUST_300001_SM_1000_NS3seqE,(_ZN41_INTERNAL_cb3cc23d_4_k_cu_31efc3d8_2302164cuda3std3__48in_placeE - _ZN41_INTERNAL_cb3cc23d_4_k_cu_31efc3d8_2302166thrust24THRUST_300001_SM_1000_NS3seqE)
_ZN41_INTERNAL_cb3cc23d_4_k_cu_31efc3d8_2302166thrust24THRUST_300001_SM_1000_NS3seqE:
	.zero		1
	.type		_ZN41_INTERNAL_cb3cc23d_4_k_cu_31efc3d8_2302164cuda3std3__48in_placeE,@object
	.size		_ZN41_INTERNAL_cb3cc23d_4_k_cu_31efc3d8_2302164cuda3std3__48in_placeE,(_ZN41_INTERNAL_cb3cc23d_4_k_cu_31efc3d8_2302164cuda3std6ranges3__45__cpo4sizeE - _ZN41_INTERNAL_cb3cc23d_4_k_cu_31efc3d8_2302164cuda3std3__48in_placeE)
_ZN41_INTERNAL_cb3cc23d_4_k_cu_31efc3d8_2302164cuda3std3__48in_placeE:
	.zero		1
	.type		_ZN41_INTERNAL_cb3cc23d_4_k_cu_31efc3d8_2302164cuda3std6ranges3__45__cpo4sizeE,@object
	.size		_ZN41_INTERNAL_cb3cc23d_4_k_cu_31efc3d8_2302164cuda3std6ranges3__45__cpo4sizeE,(_ZN41_INTERNAL_cb3cc23d_4_k_cu_31efc3d8_2302166thrust24THRUST_300001_SM_1000_NS12placeholders2_3E - _ZN41_INTERNAL_cb3cc23d_4_k_cu_31efc3d8_2302164cuda3std6ranges3__45__cpo4sizeE)
_ZN41_INTERNAL_cb3cc23d_4_k_cu_31efc3d8_2302164cuda3std6ranges3__45__cpo4sizeE:
	.zero		1
	.type		_ZN41_INTERNAL_cb3cc23d_4_k_cu_31efc3d8_2302166thrust24THRUST_300001_SM_1000_NS12placeholders2_3E,@object
	.size		_ZN41_INTERNAL_cb3cc23d_4_k_cu_31efc3d8_2302166thrust24THRUST_300001_SM_1000_NS12placeholders2_3E,(_ZN41_INTERNAL_cb3cc23d_4_k_cu_31efc3d8_2302164cuda3std3__45__cpo6cbeginE - _ZN41_INTERNAL_cb3cc23d_4_k_cu_31efc3d8_2302166thrust24THRUST_300001_SM_1000_NS12placeholders2_3E)
_ZN41_INTERNAL_cb3cc23d_4_k_cu_31efc3d8_2302166thrust24THRUST_300001_SM_1000_NS12placeholders2_3E:
	.zero		1
	.type		_ZN41_INTERNAL_cb3cc23d_4_k_cu_31efc3d8_2302164cuda3std3__45__cpo6cbeginE,@object
	.size		_ZN41_INTERNAL_cb3cc23d_4_k_cu_31efc3d8_2302164cuda3std3__45__cpo6cbeginE,(_ZN41_INTERNAL_cb3cc23d_4_k_cu_31efc3d8_2302164cuda3std6ranges3__45__cpo6cbeginE - _ZN41_INTERNAL_cb3cc23d_4_k_cu_31efc3d8_2302164cuda3std3__45__cpo6cbeginE)
_ZN41_INTERNAL_cb3cc23d_4_k_cu_31efc3d8_2302164cuda3std3__45__cpo6cbeginE:
	.zero		1
	.type		_ZN41_INTERNAL_cb3cc23d_4_k_cu_31efc3d8_2302164cuda3std6ranges3__45__cpo6cbeginE,@object
	.size		_ZN41_INTERNAL_cb3cc23d_4_k_cu_31efc3d8_2302164cuda3std6ranges3__45__cpo6cbeginE,(_ZN41_INTERNAL_cb3cc23d_4_k_cu_31efc3d8_2302166thrust24THRUST_300001_SM_1000_NS12placeholders2_7E - _ZN41_INTERNAL_cb3cc23d_4_k_cu_31efc3d8_2302164cuda3std6ranges3__45__cpo6cbeginE)
_ZN41_INTERNAL_cb3cc23d_4_k_cu_31efc3d8_2302164cuda3std6ranges3__45__cpo6cbeginE:
	.zero		1
	.type		_ZN41_INTERNAL_cb3cc23d_4_k_cu_31efc3d8_2302166thrust24THRUST_300001_SM_1000_NS12placeholders2_7E,@object
	.size		_ZN41_INTERNAL_cb3cc23d_4_k_cu_31efc3d8_2302166thrust24THRUST_300001_SM_1000_NS12placeholders2_7E,(_ZN41_INTERNAL_cb3cc23d_4_k_cu_31efc3d8_2302164cuda3std3__45__cpo7crbeginE - _ZN41_INTERNAL_cb3cc23d_4_k_cu_31efc3d8_2302166thrust24THRUST_300001_SM_1000_NS12placeholders2_7E)
_ZN41_INTERNAL_cb3cc23d_4_k_cu_31efc3d8_2302166thrust24THRUST_300001_SM_1000_NS12placeholders2_7E:
	.zero		1
	.type		_ZN41_INTERNAL_cb3cc23d_4_k_cu_31efc3d8_2302164cuda3std3__45__cpo7crbeginE,@object
	.size		_ZN41_INTERNAL_cb3cc23d_4_k_cu_31efc3d8_2302164cuda3std3__45__cpo7crbeginE,(_ZN41_INTERNAL_cb3cc23d_4_k_cu_31efc3d8_2302164cuda3std6ranges3__45__cpo4nextE - _ZN41_INTERNAL_cb3cc23d_4_k_cu_31efc3d8_2302164cuda3std3__45__cpo7crbeginE)
_ZN41_INTERNAL_cb3cc23d_4_k_cu_31efc3d8_2302164cuda3std3__45__cpo7crbeginE:
	.zero		1
	.type		_ZN41_INTERNAL_cb3cc23d_4_k_cu_31efc3d8_2302164cuda3std6ranges3__45__cpo4nextE,@object
	.size		_ZN41_INTERNAL_cb3cc23d_4_k_cu_31efc3d8_2302164cuda3std6ranges3__45__cpo4nextE,(_ZN41_INTERNAL_cb3cc23d_4_k_cu_31efc3d8_2302164cuda3std6ranges3__45__cpo4swapE - _ZN41_INTERNAL_cb3cc23d_4_k_cu_31efc3d8_2302164cuda3std6ranges3__45__cpo4nextE)
_ZN41_INTERNAL_cb3cc23d_4_k_cu_31efc3d8_2302164cuda3std6ranges3__45__cpo4nextE:
	.zero		1
	.type		_ZN41_INTERNAL_cb3cc23d_4_k_cu_31efc3d8_2302164cuda3std6ranges3__45__cpo4swapE,@object
	.size		_ZN41_INTERNAL_cb3cc23d_4_k_cu_31efc3d8_2302164cuda3std6ranges3__45__cpo4swapE,(_ZN41_INTERNAL_cb3cc23d_4_k_cu_31efc3d8_2302166thrust24THRUST_300001_SM_1000_NS8cuda_cub10par_nosyncE - _ZN41_INTERNAL_cb3cc23d_4_k_cu_31efc3d8_2302164cuda3std6ranges3__45__cpo4swapE)
_ZN41_INTERNAL_cb3cc23d_4_k_cu_31efc3d8_2302164cuda3std6ranges3__45__cpo4swapE:
	.zero		1
	.type		_ZN41_INTERNAL_cb3cc23d_4_k_cu_31efc3d8_2302166thrust24THRUST_300001_SM_1000_NS8cuda_cub10par_nosyncE,@object
	.size		_ZN41_INTERNAL_cb3cc23d_4_k_cu_31efc3d8_2302166thrust24THRUST_300001_SM_1000_NS8cuda_cub10par_nosyncE,(_ZN41_INTERNAL_cb3cc23d_4_k_cu_31efc3d8_2302166thrust24THRUST_300001_SM_1000_NS12placeholders2_9E - _ZN41_INTERNAL_cb3cc23d_4_k_cu_31efc3d8_2302166thrust24THRUST_300001_SM_1000_NS8cuda_cub10par_nosyncE)
_ZN41_INTERNAL_cb3cc23d_4_k_cu_31efc3d8_2302166thrust24THRUST_300001_SM_1000_NS8cuda_cub10par_nosyncE:
	.zero		1
	.type		_ZN41_INTERNAL_cb3cc23d_4_k_cu_31efc3d8_2302166thrust24THRUST_300001_SM_1000_NS12placeholders2_9E,@object
	.size		_ZN41_INTERNAL_cb3cc23d_4_k_cu_31efc3d8_2302166thrust24THRUST_300001_SM_1000_NS12placeholders2_9E,(_ZN41_INTERNAL_cb3cc23d_4_k_cu_31efc3d8_2302164cuda3std3__443_GLOBAL__N__cb3cc23d_4_k_cu_31efc3d8_2302166ignoreE - _ZN41_INTERNAL_cb3cc23d_4_k_cu_31efc3d8_2302166thrust24THRUST_300001_SM_1000_NS12placeholders2_9E)
_ZN41_INTERNAL_cb3cc23d_4_k_cu_31efc3d8_2302166thrust24THRUST_300001_SM_1000_NS12placeholders2_9E:
	.zero		1
	.type		_ZN41_INTERNAL_cb3cc23d_4_k_cu_31efc3d8_2302164cuda3std3__443_GLOBAL__N__cb3cc23d_4_k_cu_31efc3d8_2302166ignoreE,@object
	.size		_ZN41_INTERNAL_cb3cc23d_4_k_cu_31efc3d8_2302164cuda3std3__443_GLOBAL__N__cb3cc23d_4_k_cu_31efc3d8_2302166ignoreE,(_ZN41_INTERNAL_cb3cc23d_4_k_cu_31efc3d8_2302164cuda3std6ranges3__45__cpo4dataE - _ZN41_INTERNAL_cb3cc23d_4_k_cu_31efc3d8_2302164cuda3std3__443_GLOBAL__N__cb3cc23d_4_k_cu_31efc3d8_2302166ignoreE)
_ZN41_INTERNAL_cb3cc23d_4_k_cu_31efc3d8_2302164cuda3std3__443_GLOBAL__N__cb3cc23d_4_k_cu_31efc3d8_2302166ignoreE:
	.zero		1
	.type		_ZN41_INTERNAL_cb3cc23d_4_k_cu_31efc3d8_2302164cuda3std6ranges3__45__cpo4dataE,@object
	.size		_ZN41_INTERNAL_cb3cc23d_4_k_cu_31efc3d8_2302164cuda3std6ranges3__45__cpo4dataE,(_ZN41_INTERNAL_cb3cc23d_4_k_cu_31efc3d8_2302166thrust24THRUST_300001_SM_1000_NS12placeholders2_1E - _ZN41_INTERNAL_cb3cc23d_4_k_cu_31efc3d8_2302164cuda3std6ranges3__45__cpo4dataE)
_ZN41_INTERNAL_cb3cc23d_4_k_cu_31efc3d8_2302164cuda3std6ranges3__45__cpo4dataE:
	.zero		1
	.type		_ZN41_INTERNAL_cb3cc23d_4_k_cu_31efc3d8_2302166thrust24THRUST_300001_SM_1000_NS12placeholders2_1E,@object
	.size		_ZN41_INTERNAL_cb3cc23d_4_k_cu_31efc3d8_2302166thrust24THRUST_300001_SM_1000_NS12placeholders2_1E,(_ZN41_INTERNAL_cb3cc23d_4_k_cu_31efc3d8_2302164cuda3std3__45__cpo5beginE - _ZN41_INTERNAL_cb3cc23d_4_k_cu_31efc3d8_2302166thrust24THRUST_300001_SM_1000_NS12placeholders2_1E)
_ZN41_INTERNAL_cb3cc23d_4_k_cu_31efc3d8_2302166thrust24THRUST_300001_SM_1000_NS12placeholders2_1E:
	.zero		1
	.type		_ZN41_INTERNAL_cb3cc23d_4_k_cu_31efc3d8_2302164cuda3std3__45__cpo5beginE,@object
	.size		_ZN41_INTERNAL_cb3cc23d_4_k_cu_31efc3d8_2302164cuda3std3__45__cpo5beginE,(_ZN41_INTERNAL_cb3cc23d_4_k_cu_31efc3d8_2302164cuda3std6ranges3__45__cpo5beginE - _ZN41_INTERNAL_cb3cc23d_4_k_cu_31efc3d8_2302164cuda3std3__45__cpo5beginE)
_ZN41_INTERNAL_cb3cc23d_4_k_cu_31efc3d8_2302164cuda3std3__45__cpo5beginE:
	.zero		1
	.type		_ZN41_INTERNAL_cb3cc23d_4_k_cu_31efc3d8_2302164cuda3std6ranges3__45__cpo5beginE,@object
	.size		_ZN41_INTERNAL_cb3cc23d_4_k_cu_31efc3d8_2302164cuda3std6ranges3__45__cpo5beginE,(_ZN41_INTERNAL_cb3cc23d_4_k_cu_31efc3d8_2302166thrust24THRUST_300001_SM_1000_NS12placeholders2_5E - _ZN41_INTERNAL_cb3cc23d_4_k_cu_31efc3d8_2302164cuda3std6ranges3__45__cpo5beginE)
_ZN41_INTERNAL_cb3cc23d_4_k_cu_31efc3d8_2302164cuda3std6ranges3__45__cpo5beginE:
	.zero		1
	.type		_ZN41_INTERNAL_cb3cc23d_4_k_cu_31efc3d8_2302166thrust24THRUST_300001_SM_1000_NS12placeholders2_5E,@object
	.size		_ZN41_INTERNAL_cb3cc23d_4_k_cu_31efc3d8_2302166thrust24THRUST_300001_SM_1000_NS12placeholders2_5E,(_ZN41_INTERNAL_cb3cc23d_4_k_cu_31efc3d8_2302164cuda3std3__45__cpo6rbeginE - _ZN41_INTERNAL_cb3cc23d_4_k_cu_31efc3d8_2302166thrust24THRUST_300001_SM_1000_NS12placeholders2_5E)
_ZN41_INTERNAL_cb3cc23d_4_k_cu_31efc3d8_2302166thrust24THRUST_300001_SM_1000_NS12placeholders2_5E:
	.zero		1
	.type		_ZN41_INTERNAL_cb3cc23d_4_k_cu_31efc3d8_2302164cuda3std3__45__cpo6rbeginE,@object
	.size		_ZN41_INTERNAL_cb3cc23d_4_k_cu_31efc3d8_2302164cuda3std3__45__cpo6rbeginE,(_ZN41_INTERNAL_cb3cc23d_4_k_cu_31efc3d8_2302164cuda3std6ranges3__45__cpo7advanceE - _ZN41_INTERNAL_cb3cc23d_4_k_cu_31efc3d8_2302164cuda3std3__45__cpo6rbeginE)
_ZN41_INTERNAL_cb3cc23d_4_k_cu_31efc3d8_2302164cuda3std3__45__cpo6rbeginE:
	.zero		1
	.type		_ZN41_INTERNAL_cb3cc23d_4_k_cu_31efc3d8_2302164cuda3std6ranges3__45__cpo7advanceE,@object
	.size		_ZN41_INTERNAL_cb3cc23d_4_k_cu_31efc3d8_2302164cuda3std6ranges3__45__cpo7advanceE,(_ZN41_INTERNAL_cb3cc23d_4_k_cu_31efc3d8_2302164cuda3std3__47nulloptE - _ZN41_INTERNAL_cb3cc23d_4_k_cu_31efc3d8_2302164cuda3std6ranges3__45__cpo7advanceE)
_ZN41_INTERNAL_cb3cc23d_4_k_cu_31efc3d8_2302164cuda3std6ranges3__45__cpo7advanceE:
	.zero		1
	.type		_ZN41_INTERNAL_cb3cc23d_4_k_cu_31efc3d8_2302164cuda3std3__47nulloptE,@object
	.size		_ZN41_INTERNAL_cb3cc23d_4_k_cu_31efc3d8_2302164cuda3std3__47nulloptE,(_ZN41_INTERNAL_cb3cc23d_4_k_cu_31efc3d8_2302164cuda3std6ranges3__45__cpo8distanceE - _ZN41_INTERNAL_cb3cc23d_4_k_cu_31efc3d8_2302164cuda3std3__47nulloptE)
_ZN41_INTERNAL_cb3cc23d_4_k_cu_31efc3d8_2302164cuda3std3__47nulloptE:
	.zero		1
	.type		_ZN41_INTERNAL_cb3cc23d_4_k_cu_31efc3d8_2302164cuda3std6ranges3__45__cpo8distanceE,@object
	.size		_ZN41_INTERNAL_cb3cc23d_4_k_cu_31efc3d8_2302164cuda3std6ranges3__45__cpo8distanceE,(_ZN41_INTERNAL_cb3cc23d_4_k_cu_31efc3d8_2302166thrust24THRUST_300001_SM_1000_NS12placeholders3_10E - _ZN41_INTERNAL_cb3cc23d_4_k_cu_31efc3d8_2302164cuda3std6ranges3__45__cpo8distanceE)
_ZN41_INTERNAL_cb3cc23d_4_k_cu_31efc3d8_2302164cuda3std6ranges3__45__cpo8distanceE:
	.zero		1
	.type		_ZN41_INTERNAL_cb3cc23d_4_k_cu_31efc3d8_2302166thrust24THRUST_300001_SM_1000_NS12placeholders3_10E,@object
	.size		_ZN41_INTERNAL_cb3cc23d_4_k_cu_31efc3d8_2302166thrust24THRUST_300001_SM_1000_NS12placeholders3_10E,(_ZN41_INTERNAL_cb3cc23d_4_k_cu_31efc3d8_2302164cuda3std3__419piecewise_constructE - _ZN41_INTERNAL_cb3cc23d_4_k_cu_31efc3d8_2302166thrust24THRUST_300001_SM_1000_NS12placeholders3_10E)
_ZN41_INTERNAL_cb3cc23d_4_k_cu_31efc3d8_2302166thrust24THRUST_300001_SM_1000_NS12placeholders3_10E:
	.zero		1
	.type		_ZN41_INTERNAL_cb3cc23d_4_k_cu_31efc3d8_2302164cuda3std3__419piecewise_constructE,@object
	.size		_ZN41_INTERNAL_cb3cc23d_4_k_cu_31efc3d8_2302164cuda3std3__419piecewise_constructE,(_ZN41_INTERNAL_cb3cc23d_4_k_cu_31efc3d8_2302164cuda3std6ranges3__45__cpo5cdataE - _ZN41_INTERNAL_cb3cc23d_4_k_cu_31efc3d8_2302164cuda3std3__419piecewise_constructE)
_ZN41_INTERNAL_cb3cc23d_4_k_cu_31efc3d8_2302164cuda3std3__419piecewise_constructE:
	.zero		1
	.type		_ZN41_INTERNAL_cb3cc23d_4_k_cu_31efc3d8_2302164cuda3std6ranges3__45__cpo5cdataE,@object
	.size		_ZN41_INTERNAL_cb3cc23d_4_k_cu_31efc3d8_2302164cuda3std6ranges3__45__cpo5cdataE,(_ZN41_INTERNAL_cb3cc23d_4_k_cu_31efc3d8_2302166thrust24THRUST_300001_SM_1000_NS12placeholders2_2E - _ZN41_INTERNAL_cb3cc23d_4_k_cu_31efc3d8_2302164cuda3std6ranges3__45__cpo5cdataE)
_ZN41_INTERNAL_cb3cc23d_4_k_cu_31efc3d8_2302164cuda3std6ranges3__45__cpo5cdataE:
	.zero		1
	.type		_ZN41_INTERNAL_cb3cc23d_4_k_cu_31efc3d8_2302166thrust24THRUST_300001_SM_1000_NS12placeholders2_2E,@object
	.size		_ZN41_INTERNAL_cb3cc23d_4_k_cu_31efc3d8_2302166thrust24THRUST_300001_SM_1000_NS12placeholders2_2E,(_ZN41_INTERNAL_cb3cc23d_4_k_cu_31efc3d8_2302164cuda3std3__45__cpo3endE - _ZN41_INTERNAL_cb3cc23d_4_k_cu_31efc3d8_2302166thrust24THRUST_300001_SM_1000_NS12placeholders2_2E)
_ZN41_INTERNAL_cb3cc23d_4_k_cu_31efc3d8_2302166thrust24THRUST_300001_SM_1000_NS12placeholders2_2E:
	.zero		1
	.type		_ZN41_INTERNAL_cb3cc23d_4_k_cu_31efc3d8_2302164cuda3std3__45__cpo3endE,@object
	.size		_ZN41_INTERNAL_cb3cc23d_4_k_cu_31efc3d8_2302164cuda3std3__45__cpo3endE,(_ZN41_INTERNAL_cb3cc23d_4_k_cu_31efc3d8_2302164cuda3std6ranges3__45__cpo3endE - _ZN41_INTERNAL_cb3cc23d_4_k_cu_31efc3d8_2302164cuda3std3__45__cpo3endE)
_ZN41_INTERNAL_cb3cc23d_4_k_cu_31efc3d8_2302164cuda3std3__45__cpo3endE:
	.zero		1
	.type		_ZN41_INTERNAL_cb3cc23d_4_k_cu_31efc3d8_2302164cuda3std6ranges3__45__cpo3endE,@object
	.size		_ZN41_INTERNAL_cb3cc23d_4_k_cu_31efc3d8_2302164cuda3std6ranges3__45__cpo3endE,(_ZN41_INTERNAL_cb3cc23d_4_k_cu_31efc3d8_2302166thrust24THRUST_300001_SM_1000_NS12placeholders2_6E - _ZN41_INTERNAL_cb3cc23d_4_k_cu_31efc3d8_2302164cuda3std6ranges3__45__cpo3endE)
_ZN41_INTERNAL_cb3cc23d_4_k_cu_31efc3d8_2302164cuda3std6ranges3__45__cpo3endE:
	.zero		1
	.type		_ZN41_INTERNAL_cb3cc23d_4_k_cu_31efc3d8_2302166thrust24THRUST_300001_SM_1000_NS12placeholders2_6E,@object
	.size		_ZN41_INTERNAL_cb3cc23d_4_k_cu_31efc3d8_2302166thrust24THRUST_300001_SM_1000_NS12placeholders2_6E,(_ZN41_INTERNAL_cb3cc23d_4_k_cu_31efc3d8_2302164cuda3std3__45__cpo4rendE - _ZN41_INTERNAL_cb3cc23d_4_k_cu_31efc3d8_2302166thrust24THRUST_300001_SM_1000_NS12placeholders2_6E)
_ZN41_INTERNAL_cb3cc23d_4_k_cu_31efc3d8_2302166thrust24THRUST_300001_SM_1000_NS12placeholders2_6E:
	.zero		1
	.type		_ZN41_INTERNAL_cb3cc23d_4_k_cu_31efc3d8_2302164cuda3std3__45__cpo4rendE,@object
	.size		_ZN41_INTERNAL_cb3cc23d_4_k_cu_31efc3d8_2302164cuda3std3__45__cpo4rendE,(_ZN41_INTERNAL_cb3cc23d_4_k_cu_31efc3d8_2302164cuda3std6ranges3__45__cpo9iter_swapE - _ZN41_INTERNAL_cb3cc23d_4_k_cu_31efc3d8_2302164cuda3std3__45__cpo4rendE)
_ZN41_INTERNAL_cb3cc23d_4_k_cu_31efc3d8_2302164cuda3std3__45__cpo4rendE:
	.zero		1
	.type		_ZN41_INTERNAL_cb3cc23d_4_k_cu_31efc3d8_2302164cuda3std6ranges3__45__cpo9iter_swapE,@object
	.size		_ZN41_INTERNAL_cb3cc23d_4_k_cu_31efc3d8_2302164cuda3std6ranges3__45__cpo9iter_swapE,(_ZN41_INTERNAL_cb3cc23d_4_k_cu_31efc3d8_2302164cuda3std3__48unexpectE - _ZN41_INTERNAL_cb3cc23d_4_k_cu_31efc3d8_2302164cuda3std6ranges3__45__cpo9iter_swapE)
_ZN41_INTERNAL_cb3cc23d_4_k_cu_31efc3d8_2302164cuda3std6ranges3__45__cpo9iter_swapE:
	.zero		1
	.type		_ZN41_INTERNAL_cb3cc23d_4_k_cu_31efc3d8_2302164cuda3std3__48unexpectE,@object
	.size		_ZN41_INTERNAL_cb3cc23d_4_k_cu_31efc3d8_2302164cuda3std3__48unexpectE,(_ZN41_INTERNAL_cb3cc23d_4_k_cu_31efc3d8_2302166thrust24THRUST_300001_SM_1000_NS8cuda_cub3parE - _ZN41_INTERNAL_cb3cc23d_4_k_cu_31efc3d8_2302164cuda3std3__48unexpectE)
_ZN41_INTERNAL_cb3cc23d_4_k_cu_31efc3d8_2302164cuda3std3__48unexpectE:
	.zero		1
	.type		_ZN41_INTERNAL_cb3cc23d_4_k_cu_31efc3d8_2302166thrust24THRUST_300001_SM_1000_NS8cuda_cub3parE,@object
	.size		_ZN41_INTERNAL_cb3cc23d_4_k_cu_31efc3d8_2302166thrust24THRUST_300001_SM_1000_NS8cuda_cub3parE,(_ZN41_INTERNAL_cb3cc23d_4_k_cu_31efc3d8_2302166thrust24THRUST_300001_SM_1000_NS12placeholders2_4E - _ZN41_INTERNAL_cb3cc23d_4_k_cu_31efc3d8_2302166thrust24THRUST_300001_SM_1000_NS8cuda_cub3parE)
_ZN41_INTERNAL_cb3cc23d_4_k_cu_31efc3d8_2302166thrust24THRUST_300001_SM_1000_NS8cuda_cub3parE:
	.zero		1
	.type		_ZN41_INTERNAL_cb3cc23d_4_k_cu_31efc3d8_2302166thrust24THRUST_300001_SM_1000_NS12placeholders2_4E,@object
	.size		_ZN41_INTERNAL_cb3cc23d_4_k_cu_31efc3d8_2302166thrust24THRUST_300001_SM_1000_NS12placeholders2_4E,(_ZN41_INTERNAL_cb3cc23d_4_k_cu_31efc3d8_2302164cuda3std3__45__cpo4cendE - _ZN41_INTERNAL_cb3cc23d_4_k_cu_31efc3d8_2302166thrust24THRUST_300001_SM_1000_NS12placeholders2_4E)
_ZN41_INTERNAL_cb3cc23d_4_k_cu_31efc3d8_2302166thrust24THRUST_300001_SM_1000_NS12placeholders2_4E:
	.zero		1
	.type		_ZN41_INTERNAL_cb3cc23d_4_k_cu_31efc3d8_2302164cuda3std3__45__cpo4cendE,@object
	.size		_ZN41_INTERNAL_cb3cc23d_4_k_cu_31efc3d8_2302164cuda3std3__45__cpo4cendE,(_ZN41_INTERNAL_cb3cc23d_4_k_cu_31efc3d8_2302164cuda3std6ranges3__45__cpo4cendE - _ZN41_INTERNAL_cb3cc23d_4_k_cu_31efc3d8_2302164cuda3std3__45__cpo4cendE)
_ZN41_INTERNAL_cb3cc23d_4_k_cu_31efc3d8_2302164cuda3std3__45__cpo4cendE:
	.zero		1
	.type		_ZN41_INTERNAL_cb3cc23d_4_k_cu_31efc3d8_2302164cuda3std6ranges3__45__cpo4cendE,@object
	.size		_ZN41_INTERNAL_cb3cc23d_4_k_cu_31efc3d8_2302164cuda3std6ranges3__45__cpo4cendE,(_ZN41_INTERNAL_cb3cc23d_4_k_cu_31efc3d8_2302164cuda3std3__420unreachable_sentinelE - _ZN41_INTERNAL_cb3cc23d_4_k_cu_31efc3d8_2302164cuda3std6ranges3__45__cpo4cendE)
_ZN41_INTERNAL_cb3cc23d_4_k_cu_31efc3d8_2302164cuda3std6ranges3__45__cpo4cendE:
	.zero		1
	.type		_ZN41_INTERNAL_cb3cc23d_4_k_cu_31efc3d8_2302164cuda3std3__420unreachable_sentinelE,@object
	.size		_ZN41_INTERNAL_cb3cc23d_4_k_cu_31efc3d8_2302164cuda3std3__420unreachable_sentinelE,(_ZN41_INTERNAL_cb3cc23d_4_k_cu_31efc3d8_2302164cuda3std6ranges3__45__cpo5ssizeE - _ZN41_INTERNAL_cb3cc23d_4_k_cu_31efc3d8_2302164cuda3std3__420unreachable_sentinelE)
_ZN41_INTERNAL_cb3cc23d_4_k_cu_31efc3d8_2302164cuda3std3__420unreachable_sentinelE:
	.zero		1
	.type		_ZN41_INTERNAL_cb3cc23d_4_k_cu_31efc3d8_2302164cuda3std6ranges3__45__cpo5ssizeE,@object
	.size		_ZN41_INTERNAL_cb3cc23d_4_k_cu_31efc3d8_2302164cuda3std6ranges3__45__cpo5ssizeE,(_ZN41_INTERNAL_cb3cc23d_4_k_cu_31efc3d8_2302166thrust24THRUST_300001_SM_1000_NS12placeholders2_8E - _ZN41_INTERNAL_cb3cc23d_4_k_cu_31efc3d8_2302164cuda3std6ranges3__45__cpo5ssizeE)
_ZN41_INTERNAL_cb3cc23d_4_k_cu_31efc3d8_2302164cuda3std6ranges3__45__cpo5ssizeE:
	.zero		1
	.type		_ZN41_INTERNAL_cb3cc23d_4_k_cu_31efc3d8_2302166thrust24THRUST_300001_SM_1000_NS12placeholders2_8E,@object
	.size		_ZN41_INTERNAL_cb3cc23d_4_k_cu_31efc3d8_2302166thrust24THRUST_300001_SM_1000_NS12placeholders2_8E,(_ZN41_INTERNAL_cb3cc23d_4_k_cu_31efc3d8_2302164cuda3std3__45__cpo5crendE - _ZN41_INTERNAL_cb3cc23d_4_k_cu_31efc3d8_2302166thrust24THRUST_300001_SM_1000_NS12placeholders2_8E)
_ZN41_INTERNAL_cb3cc23d_4_k_cu_31efc3d8_2302166thrust24THRUST_300001_SM_1000_NS12placeholders2_8E:
	.zero		1
	.type		_ZN41_INTERNAL_cb3cc23d_4_k_cu_31efc3d8_2302164cuda3std3__45__cpo5crendE,@object
	.size		_ZN41_INTERNAL_cb3cc23d_4_k_cu_31efc3d8_2302164cuda3std3__45__cpo5crendE,(_ZN41_INTERNAL_cb3cc23d_4_k_cu_31efc3d8_2302164cuda3std6ranges3__45__cpo4prevE - _ZN41_INTERNAL_cb3cc23d_4_k_cu_31efc3d8_2302164cuda3std3__45__cpo5crendE)
_ZN41_INTERNAL_cb3cc23d_4_k_cu_31efc3d8_2302164cuda3std3__45__cpo5crendE:
	.zero		1
	.type		_ZN41_INTERNAL_cb3cc23d_4_k_cu_31efc3d8_2302164cuda3std6ranges3__45__cpo4prevE,@object
	.size		_ZN41_INTERNAL_cb3cc23d_4_k_cu_31efc3d8_2302164cuda3std6ranges3__45__cpo4prevE,(_ZN41_INTERNAL_cb3cc23d_4_k_cu_31efc3d8_2302164cuda3std6ranges3__45__cpo9iter_moveE - _ZN41_INTERNAL_cb3cc23d_4_k_cu_31efc3d8_2302164cuda3std6ranges3__45__cpo4prevE)
_ZN41_INTERNAL_cb3cc23d_4_k_cu_31efc3d8_2302164cuda3std6ranges3__45__cpo4prevE:
	.zero		1
	.type		_ZN41_INTERNAL_cb3cc23d_4_k_cu_31efc3d8_2302164cuda3std6ranges3__45__cpo9iter_moveE,@object
	.size		_ZN41_INTERNAL_cb3cc23d_4_k_cu_31efc3d8_2302164cuda3std6ranges3__45__cpo9iter_moveE,(_ZN41_INTERNAL_cb3cc23d_4_k_cu_31efc3d8_2302166thrust24THRUST_300001_SM_1000_NS6system6detail10sequential3seqE - _ZN41_INTERNAL_cb3cc23d_4_k_cu_31efc3d8_2302164cuda3std6ranges3__45__cpo9iter_moveE)
_ZN41_INTERNAL_cb3cc23d_4_k_cu_31efc3d8_2302164cuda3std6ranges3__45__cpo9iter_moveE:
	.zero		1
	.type		_ZN41_INTERNAL_cb3cc23d_4_k_cu_31efc3d8_2302166thrust24THRUST_300001_SM_1000_NS6system6detail10sequential3seqE,@object
	.size		_ZN41_INTERNAL_cb3cc23d_4_k_cu_31efc3d8_2302166thrust24THRUST_300001_SM_1000_NS6system6detail10sequential3seqE,(.L_31 - _ZN41_INTERNAL_cb3cc23d_4_k_cu_31efc3d8_2302166thrust24THRUST_300001_SM_1000_NS6system6detail10sequential3seqE)
_ZN41_INTERNAL_cb3cc23d_4_k_cu_31efc3d8_2302166thrust24THRUST_300001_SM_1000_NS6system6detail10sequential3seqE:
	.zero		1
.L_31:


//--------------------- .nv.constant0._ZN3cub18CUB_300001_SM_10006detail11EmptyKernelIvEEvv --------------------------
	.section	.nv.constant0._ZN3cub18CUB_300001_SM_10006detail11EmptyKernelIvEEvv,"a",@progbits
	.sectionflags	@""
	.align	4
.nv.constant0._ZN3cub18CUB_300001_SM_10006detail11EmptyKernelIvEEvv:
	.zero		896


//--------------------- SYMBOLS --------------------------

	.type		.nv.reservedSmem.offset0,@object
	.size		.nv.reservedSmem.offset0,0x4
